//
// Generated by NVIDIA NVVM Compiler
//
// Compiler Build ID: CL-36424714
// Cuda compilation tools, release 13.0, V13.0.88
// Based on NVVM 20.0.0
//

.version 9.0
.target sm_100
.address_size 64

	// .globl	_Z9fd_kernelPdS_
// _ZZ18fd_leftover_kernelPdS_RKiS1_S1_S1_E3dfl has been demoted
// _ZZ9fd_kernelPdS_E2df has been demoted

.visible .entry _Z9fd_kernelPdS_(
	.param .u64 .ptr .align 1 _Z9fd_kernelPdS__param_0,
	.param .u64 .ptr .align 1 _Z9fd_kernelPdS__param_1
)
{
	.reg .pred 	%p<15>;
	.reg .b32 	%r<35>;
	.reg .b64 	%rd<33>;
	.reg .b64 	%fd<55>;
	// demoted variable
	.shared .align 8 .b8 _ZZ18fd_leftover_kernelPdS_RKiS1_S1_S1_E3dfl[216];
	// demoted variable
	.shared .align 8 .b8 _ZZ9fd_kernelPdS_E2df[24000];
	ld.param.u64 	%rd9, [_Z9fd_kernelPdS__param_0];
	ld.param.u64 	%rd10, [_Z9fd_kernelPdS__param_1];
	cvta.to.global.u64 	%rd1, %rd10;
	cvta.to.global.u64 	%rd2, %rd9;
	mov.u32 	%r12, %tid.x;
	mov.u32 	%r2, %ctaid.x;
	mov.u32 	%r13, %ntid.x;
	mad.lo.s32 	%r15, %r2, %r13, %r12;
	cvt.u64.u32 	%rd11, %r15;
	cvt.u64.u32 	%rd12, %r2;
	sub.s64 	%rd13, %rd11, %rd12;
	shl.b64 	%rd14, %rd13, 3;
	add.s64 	%rd3, %rd2, %rd14;
	ld.global.f64 	%fd1, [%rd3];
	shl.b32 	%r16, %r12, 3;
	mov.u32 	%r17, _ZZ9fd_kernelPdS_E2df;
	add.s32 	%r3, %r17, %r16;
	st.shared.f64 	[%r3], %fd1;
	ld.global.f64 	%fd2, [%rd3+80000];
	st.shared.f64 	[%r3+8000], %fd2;
	setp.ne.s32 	%p2, %r12, 0;
	add.s32 	%r18, %r13, -1;
	setp.ne.s32 	%p3, %r12, %r18;
	and.pred  	%p1, %p2, %p3;
	mov.u32 	%r19, %nctaid.x;
	add.s32 	%r4, %r19, -1;
	mov.u32 	%r20, _ZZ18fd_leftover_kernelPdS_RKiS1_S1_S1_E3dfl;
	add.s32 	%r5, %r20, %r16;
	mad.lo.s32 	%r21, %r2, %r18, %r12;
	add.s32 	%r22, %r21, %r13;
	add.s32 	%r34, %r22, 30000;
	add.s32 	%r33, %r21, 20000;
	mov.b64 	%rd32, 0;
	not.pred 	%p4, %p1;
$L__BB0_1:
	add.s64 	%rd5, %rd3, %rd32;
	ld.global.f64 	%fd3, [%rd5+160000];
	st.shared.f64 	[%r3+16000], %fd3;
	bar.sync 	0;
	add.s32 	%r23, %r33, -10000;
	mul.wide.s32 	%rd15, %r23, 8;
	add.s64 	%rd6, %rd1, %rd15;
	@%p4 bra 	$L__BB0_3;
	ld.shared.f64 	%fd4, [%r3+8000];
	ld.shared.f64 	%fd5, [%r3+8008];
	mul.f64 	%fd6, %fd5, 0d3FC0000000000000;
	fma.rn.f64 	%fd7, %fd4, 0d3FE0000000000000, %fd6;
	ld.shared.f64 	%fd8, [%r3+7992];
	fma.rn.f64 	%fd9, %fd8, 0d3FC0000000000000, %fd7;
	ld.shared.f64 	%fd10, [%r3];
	fma.rn.f64 	%fd11, %fd10, 0d3FC0000000000000, %fd9;
	ld.shared.f64 	%fd12, [%r3+16000];
	fma.rn.f64 	%fd13, %fd12, 0d3FC0000000000000, %fd11;
	st.global.f64 	[%rd6], %fd13;
$L__BB0_3:
	setp.ne.s32 	%p5, %r2, %r4;
	@%p5 bra 	$L__BB0_9;
	setp.ge.u32 	%p6, %r12, %r2;
	@%p6 bra 	$L__BB0_6;
	add.s32 	%r24, %r34, -10000;
	add.s32 	%r25, %r34, -30000;
	mul.wide.u32 	%rd16, %r25, 8;
	add.s64 	%rd17, %rd2, %rd16;
	ld.global.f64 	%fd14, [%rd17];
	st.shared.f64 	[%r5], %fd14;
	add.s32 	%r26, %r34, -20000;
	mul.wide.u32 	%rd18, %r26, 8;
	add.s64 	%rd19, %rd2, %rd18;
	ld.global.f64 	%fd15, [%rd19];
	st.shared.f64 	[%r5+72], %fd15;
	mul.wide.u32 	%rd20, %r24, 8;
	add.s64 	%rd21, %rd2, %rd20;
	ld.global.f64 	%fd16, [%rd21];
	st.shared.f64 	[%r5+144], %fd16;
$L__BB0_6:
	setp.ge.u32 	%p7, %r12, %r2;
	bar.sync 	0;
	@%p7 bra 	$L__BB0_9;
	or.b32  	%r27, %r12, 8;
	setp.eq.s32 	%p8, %r27, 8;
	@%p8 bra 	$L__BB0_9;
	ld.shared.f64 	%fd17, [%r5+72];
	ld.shared.f64 	%fd18, [%r5+80];
	mul.f64 	%fd19, %fd18, 0d3FC0000000000000;
	fma.rn.f64 	%fd20, %fd17, 0d3FE0000000000000, %fd19;
	ld.shared.f64 	%fd21, [%r5+64];
	fma.rn.f64 	%fd22, %fd21, 0d3FC0000000000000, %fd20;
	ld.shared.f64 	%fd23, [%r5];
	fma.rn.f64 	%fd24, %fd23, 0d3FC0000000000000, %fd22;
	ld.shared.f64 	%fd25, [%r5+144];
	fma.rn.f64 	%fd26, %fd25, 0d3FC0000000000000, %fd24;
	add.s32 	%r28, %r34, -20000;
	mul.wide.s32 	%rd22, %r28, 8;
	add.s64 	%rd23, %rd1, %rd22;
	st.global.f64 	[%rd23], %fd26;
$L__BB0_9:
	ld.shared.f64 	%fd27, [%r3+8000];
	st.shared.f64 	[%r3], %fd27;
	ld.shared.f64 	%fd28, [%r3+16000];
	st.shared.f64 	[%r3+8000], %fd28;
	ld.global.f64 	%fd29, [%rd5+240000];
	st.shared.f64 	[%r3+16000], %fd29;
	bar.sync 	0;
	@%p4 bra 	$L__BB0_11;
	ld.shared.f64 	%fd30, [%r3+8000];
	ld.shared.f64 	%fd31, [%r3+8008];
	mul.f64 	%fd32, %fd31, 0d3FC0000000000000;
	fma.rn.f64 	%fd33, %fd30, 0d3FE0000000000000, %fd32;
	ld.shared.f64 	%fd34, [%r3+7992];
	fma.rn.f64 	%fd35, %fd34, 0d3FC0000000000000, %fd33;
	ld.shared.f64 	%fd36, [%r3];
	fma.rn.f64 	%fd37, %fd36, 0d3FC0000000000000, %fd35;
	ld.shared.f64 	%fd38, [%r3+16000];
	fma.rn.f64 	%fd39, %fd38, 0d3FC0000000000000, %fd37;
	st.global.f64 	[%rd6+80000], %fd39;
$L__BB0_11:
	setp.ne.s32 	%p10, %r2, %r4;
	@%p10 bra 	$L__BB0_17;
	setp.ge.u32 	%p11, %r12, %r2;
	@%p11 bra 	$L__BB0_14;
	add.s32 	%r29, %r34, -10000;
	add.s32 	%r30, %r34, -20000;
	mul.wide.u32 	%rd24, %r30, 8;
	add.s64 	%rd25, %rd2, %rd24;
	ld.global.f64 	%fd40, [%rd25];
	st.shared.f64 	[%r5], %fd40;
	mul.wide.u32 	%rd26, %r29, 8;
	add.s64 	%rd27, %rd2, %rd26;
	ld.global.f64 	%fd41, [%rd27];
	st.shared.f64 	[%r5+72], %fd41;
	mul.wide.u32 	%rd28, %r34, 8;
	add.s64 	%rd29, %rd2, %rd28;
	ld.global.f64 	%fd42, [%rd29];
	st.shared.f64 	[%r5+144], %fd42;
$L__BB0_14:
	setp.ge.u32 	%p12, %r12, %r2;
	bar.sync 	0;
	@%p12 bra 	$L__BB0_17;
	or.b32  	%r31, %r12, 8;
	setp.eq.s32 	%p13, %r31, 8;
	@%p13 bra 	$L__BB0_17;
	ld.shared.f64 	%fd43, [%r5+72];
	ld.shared.f64 	%fd44, [%r5+80];
	mul.f64 	%fd45, %fd44, 0d3FC0000000000000;
	fma.rn.f64 	%fd46, %fd43, 0d3FE0000000000000, %fd45;
	ld.shared.f64 	%fd47, [%r5+64];
	fma.rn.f64 	%fd48, %fd47, 0d3FC0000000000000, %fd46;
	ld.shared.f64 	%fd49, [%r5];
	fma.rn.f64 	%fd50, %fd49, 0d3FC0000000000000, %fd48;
	ld.shared.f64 	%fd51, [%r5+144];
	fma.rn.f64 	%fd52, %fd51, 0d3FC0000000000000, %fd50;
	add.s32 	%r32, %r34, -10000;
	mul.wide.s32 	%rd30, %r32, 8;
	add.s64 	%rd31, %rd1, %rd30;
	st.global.f64 	[%rd31], %fd52;
$L__BB0_17:
	ld.shared.f64 	%fd53, [%r3+8000];
	st.shared.f64 	[%r3], %fd53;
	ld.shared.f64 	%fd54, [%r3+16000];
	st.shared.f64 	[%r3+8000], %fd54;
	add.s64 	%rd32, %rd32, 160000;
	add.s32 	%r34, %r34, 20000;
	add.s32 	%r33, %r33, 20000;
	setp.ne.s64 	%p14, %rd32, 799840000;
	@%p14 bra 	$L__BB0_1;
	ret;

}


// ===== COMPILED SASS (sm_100) =====

	.target	sm_100

	.elftype	@"ET_EXEC"


//--------------------- .note.nv.tkinfo           --------------------------
	.section	.note.nv.tkinfo,"",@"SHT_NOTE"
	.sectionflags	@"SHF_NOTE_NV_TKINFO"
	.tkinfo
        /*0018*/ 	.word	0x00000002
        /*0030*/ 	.string	""
        /*0030*/ 	.string	"ptxas"
        /*0030*/ 	.string	"Cuda compilation tools, release 13.0, V13.0.88"
        /*0030*/ 	.string	"Build cuda_13.0.r13.0/compiler.36424714_0"
        /*0030*/ 	.string	"-arch sm_100 -m 64 "



//--------------------- .note.nv.cuinfo           --------------------------
	.section	.note.nv.cuinfo,"",@"SHT_NOTE"
	.sectionflags	@"SHF_NOTE_NV_CUINFO"
        /*0018*/ 	.short	0x0002
        /*001a*/ 	.short	0x0064
        /*001c*/ 	.short	0x0082
	.zero		2


//--------------------- .nv.info                  --------------------------
	.section	.nv.info,"",@"SHT_CUDA_INFO"
	.align	4


	//----- nvinfo : EIATTR_REGCOUNT
	.align		4
        /*0000*/ 	.byte	0x04, 0x2f
        /*0002*/ 	.short	(.L_1 - .L_0)
	.align		4
.L_0:
        /*0004*/ 	.word	index@(_Z9fd_kernelPdS_)
        /*0008*/ 	.word	0x00000020


	//----- nvinfo : EIATTR_FRAME_SIZE
	.align		4
.L_1:
        /*000c*/ 	.byte	0x04, 0x11
        /*000e*/ 	.short	(.L_3 - .L_2)
	.align		4
.L_2:
        /*0010*/ 	.word	index@(_Z9fd_kernelPdS_)
        /*0014*/ 	.word	0x00000000


	//----- nvinfo : EIATTR_MIN_STACK_SIZE
	.align		4
.L_3:
        /*0018*/ 	.byte	0x04, 0x12
        /*001a*/ 	.short	(.L_5 - .L_4)
	.align		4
.L_4:
        /*001c*/ 	.word	index@(_Z9fd_kernelPdS_)
        /*0020*/ 	.word	0x00000000
.L_5:


//--------------------- .nv.compat                --------------------------
	.section	.nv.compat,"",@"SHT_CUDA_COMPAT_INFO"
	.align	4
        /*0000*/ 	.byte	0x02, 0x09, 0x00, 0x00, 0x02, 0x02, 0x01, 0x00, 0x02, 0x05, 0x05, 0x00, 0x03, 0x07, 0x01, 0x01
        /*0010*/ 	.byte	0x02, 0x03, 0x00, 0x00, 0x02, 0x06, 0x01, 0x00, 0x04, 0x0b, 0x08, 0x00, 0x01, 0x00, 0x00, 0x00
        /*0020*/ 	.byte	0x00, 0x00, 0x00, 0x00


//--------------------- .nv.info._Z9fd_kernelPdS_ --------------------------
	.section	.nv.info._Z9fd_kernelPdS_,"",@"SHT_CUDA_INFO"
	.sectionflags	@""
	.align	4


	//----- nvinfo : EIATTR_CUDA_API_VERSION
	.align		4
        /*0000*/ 	.byte	0x04, 0x37
        /*0002*/ 	.short	(.L_7 - .L_6)
.L_6:
        /*0004*/ 	.word	0x00000082


	//----- nvinfo : EIATTR_KPARAM_INFO
	.align		4
.L_7:
        /*0008*/ 	.byte	0x04, 0x17
        /*000a*/ 	.short	(.L_9 - .L_8)
.L_8:
        /*000c*/ 	.word	0x00000000
        /*0010*/ 	.short	0x0001
        /*0012*/ 	.short	0x0008
        /*0014*/ 	.byte	0x00, 0xf5, 0x21, 0x00


	//----- nvinfo : EIATTR_KPARAM_INFO
	.align		4
.L_9:
        /*0018*/ 	.byte	0x04, 0x17
        /*001a*/ 	.short	(.L_11 - .L_10)
.L_10:
        /*001c*/ 	.word	0x00000000
        /*0020*/ 	.short	0x0000
        /*0022*/ 	.short	0x0000
        /*0024*/ 	.byte	0x00, 0xf5, 0x21, 0x00


	//----- nvinfo : EIATTR_SPARSE_MMA_MASK
	.align		4
.L_11:
        /*0028*/ 	.byte	0x03, 0x50
        /*002a*/ 	.short	0x0000


	//----- nvinfo : EIATTR_MAXREG_COUNT
	.align		4
        /*002c*/ 	.byte	0x03, 0x1b
        /*002e*/ 	.short	0x00ff


	//----- nvinfo : EIATTR_NUM_BARRIERS
	.align		4
        /*0030*/ 	.byte	0x02, 0x4c
        /*0032*/ 	.byte	0x01
	.zero		1


	//----- nvinfo : EIATTR_MERCURY_ISA_VERSION
	.align		4
        /*0034*/ 	.byte	0x03, 0x5f
        /*0036*/ 	.short	0x0101


	//----- nvinfo : EIATTR_VRC_CTA_INIT_COUNT
	.align		4
        /*0038*/ 	.byte	0x02, 0x4a
	.zero		1
	.zero		1


	//----- nvinfo : EIATTR_EXIT_INSTR_OFFSETS
	.align		4
        /*003c*/ 	.byte	0x04, 0x1c
        /*003e*/ 	.short	(.L_13 - .L_12)


	//   ....[0]....
.L_12:
        /*0040*/ 	.word	0x00000940


	//----- nvinfo : EIATTR_CRS_STACK_SIZE
	.align		4
.L_13:
        /*0044*/ 	.byte	0x04, 0x1e
        /*0046*/ 	.short	(.L_15 - .L_14)
.L_14:
        /*0048*/ 	.word	0x00000000


	//----- nvinfo : EIATTR_CBANK_PARAM_SIZE
	.align		4
.L_15:
        /*004c*/ 	.byte	0x03, 0x19
        /*004e*/ 	.short	0x0010


	//----- nvinfo : EIATTR_PARAM_CBANK
	.align		4
        /*0050*/ 	.byte	0x04, 0x0a
        /*0052*/ 	.short	(.L_17 - .L_16)
	.align		4
.L_16:
        /*0054*/ 	.word	index@(.nv.constant0._Z9fd_kernelPdS_)
        /*0058*/ 	.short	0x0380
        /*005a*/ 	.short	0x0010


	//----- nvinfo : EIATTR_SW_WAR
	.align		4
.L_17:
        /*005c*/ 	.byte	0x04, 0x36
        /*005e*/ 	.short	(.L_19 - .L_18)
.L_18:
        /*0060*/ 	.word	0x00000008
.L_19:


//--------------------- .nv.callgraph             --------------------------
	.section	.nv.callgraph,"",@"SHT_CUDA_CALLGRAPH"
	.align	4
	.sectionentsize	8
	.align		4
        /*0000*/ 	.word	0x00000000
	.align		4
        /*0004*/ 	.word	0xffffffff
	.align		4
        /*0008*/ 	.word	0x00000000
	.align		4
        /*000c*/ 	.word	0xfffffffe
	.align		4
        /*0010*/ 	.word	0x00000000
	.align		4
        /*0014*/ 	.word	0xfffffffd
	.align		4
        /*0018*/ 	.word	0x00000000
	.align		4
        /*001c*/ 	.word	0xfffffffc


//--------------------- .text._Z9fd_kernelPdS_    --------------------------
	.section	.text._Z9fd_kernelPdS_,"ax",@progbits
	.align	128
        .global         _Z9fd_kernelPdS_
        .type           _Z9fd_kernelPdS_,@function
        .size           _Z9fd_kernelPdS_,(.L_x_8 - _Z9fd_kernelPdS_)
        .other          _Z9fd_kernelPdS_,@"STO_CUDA_ENTRY STV_DEFAULT"
_Z9fd_kernelPdS_:
.text._Z9fd_kernelPdS_:
[----:B------:R-:W-:Y:S01]  /*0000*/  LDC R1, c[0x0][0x37c] ;  /* 0x0000df00ff017b82 */ /* 0x000fe20000000800 */
[----:B------:R-:W0:Y:S07]  /*0010*/  S2R R0, SR_TID.X ;  /* 0x0000000000007919 */ /* 0x000e2e0000002100 */
[----:B------:R-:W0:Y:S01]  /*0020*/  S2UR UR7, SR_CTAID.X ;  /* 0x00000000000779c3 */ /* 0x000e220000002500 */
[----:B------:R-:W1:Y:S01]  /*0030*/  LDCU.64 UR4, c[0x0][0x380] ;  /* 0x00007000ff0477ac */ /* 0x000e620008000a00 */
[----:B------:R-:W2:Y:S06]  /*0040*/  LDCU.64 UR8, c[0x0][0x358] ;  /* 0x00006b00ff0877ac */ /* 0x000eac0008000a00 */
[----:B------:R-:W0:Y:S02]  /*0050*/  LDC R12, c[0x0][0x360] ;  /* 0x0000d800ff0c7b82 */ /* 0x000e240000000800 */
[----:B0-----:R-:W-:-:S05]  /*0060*/  IMAD R2, R12, UR7, R0 ;  /* 0x000000070c027c24 */ /* 0x001fca000f8e0200 */
[----:B------:R-:W-:-:S05]  /*0070*/  IADD3 R3, P0, PT, R2, -UR7, RZ ;  /* 0x8000000702037c10 */ /* 0x000fca000ff1e0ff */
[----:B------:R-:W-:Y:S01]  /*0080*/  IMAD.X R4, RZ, RZ, -0x1, P0 ;  /* 0xffffffffff047424 */ /* 0x000fe200000e06ff */
[----:B-1----:R-:W-:-:S04]  /*0090*/  LEA R2, P0, R3, UR4, 0x3 ;  /* 0x0000000403027c11 */ /* 0x002fc8000f8018ff */
[----:B------:R-:W-:Y:S01]  /*00a0*/  LEA.HI.X R3, R3, UR5, R4, 0x3, P0 ;  /* 0x0000000503037c11 */ /* 0x000fe200080f1c04 */
[----:B------:R-:W0:Y:S04]  /*00b0*/  S2UR UR6, SR_CgaCtaId ;  /* 0x00000000000679c3 */ /* 0x000e280000008800 */
[----:B--2---:R-:W2:Y:S04]  /*00c0*/  LDG.E.64 R6, desc[UR8][R2.64] ;  /* 0x0000000802067981 */ /* 0x004ea8000c1e1b00 */
[----:B------:R-:W3:Y:S01]  /*00d0*/  LDG.E.64 R8, desc[UR8][R2.64+0x13880] ;  /* 0x0138800802087981 */ /* 0x000ee2000c1e1b00 */
[----:B------:R-:W-:Y:S01]  /*00e0*/  UMOV UR4, 0x400 ;  /* 0x0000040000047882 */ /* 0x000fe20000000000 */
[----:B------:R-:W1:Y:S01]  /*00f0*/  LDC.64 R4, c[0x0][0x388] ;  /* 0x0000e200ff047b82 */ /* 0x000e620000000a00 */
[----:B------:R-:W-:Y:S01]  /*0100*/  UIADD3 UR5, UPT, UPT, UR4, 0xd8, URZ ;  /* 0x000000d804057890 */ /* 0x000fe2000fffe0ff */
[----:B------:R-:W-:-:S04]  /*0110*/  VIADD R11, R12, 0xffffffff ;  /* 0xffffffff0c0b7836 */ /* 0x000fc80000000000 */
[----:B------:R-:W-:Y:S01]  /*0120*/  IMAD R13, R11, UR7, R0 ;  /* 0x000000070b0d7c24 */ /* 0x000fe2000f8e0200 */
[----:B------:R-:W-:-:S04]  /*0130*/  ISETP.NE.AND P0, PT, R0, R11, PT ;  /* 0x0000000b0000720c */ /* 0x000fc80003f05270 */
[C---:B------:R-:W-:Y:S02]  /*0140*/  IADD3 R12, PT, PT, R13.reuse, 0x7530, R12 ;  /* 0x000075300d0c7810 */ /* 0x040fe40007ffe00c */
[----:B------:R-:W-:Y:S01]  /*0150*/  ISETP.NE.AND P0, PT, R0, RZ, P0 ;  /* 0x000000ff0000720c */ /* 0x000fe20000705270 */
[----:B0-----:R-:W-:Y:S01]  /*0160*/  ULEA UR5, UR6, UR5, 0x18 ;  /* 0x0000000506057291 */ /* 0x001fe2000f8ec0ff */
[----:B------:R-:W-:Y:S01]  /*0170*/  IADD3 R13, PT, PT, R13, 0x4e20, RZ ;  /* 0x00004e200d0d7810 */ /* 0x000fe20007ffe0ff */
[----:B------:R-:W-:-:S04]  /*0180*/  ULEA UR4, UR6, UR4, 0x18 ;  /* 0x0000000406047291 */ /* 0x000fc8000f8ec0ff */
[C---:B------:R-:W-:Y:S02]  /*0190*/  LEA R10, R0.reuse, UR5, 0x3 ;  /* 0x00000005000a7c11 */ /* 0x040fe4000f8e18ff */
[----:B------:R-:W-:Y:S01]  /*01a0*/  LEA R11, R0, UR4, 0x3 ;  /* 0x00000004000b7c11 */ /* 0x000fe2000f8e18ff */
[----:B------:R-:W-:Y:S02]  /*01b0*/  UMOV UR4, URZ ;  /* 0x000000ff00047c82 */ /* 0x000fe40008000000 */
[----:B------:R-:W0:Y:S02]  /*01c0*/  LDCU UR5, c[0x0][0x370] ;  /* 0x00006e00ff0577ac */ /* 0x000e240008000800 */
[----:B0-----:R-:W-:-:S03]  /*01d0*/  UIADD3 UR6, UPT, UPT, UR5, -0x1, URZ ;  /* 0xffffffff05067890 */ /* 0x001fc6000fffe0ff */
[----:B------:R-:W-:Y:S01]  /*01e0*/  UMOV UR5, URZ ;  /* 0x000000ff00057c82 */ /* 0x000fe20008000000 */
[----:B--2---:R0:W-:Y:S04]  /*01f0*/  STS.64 [R10], R6 ;  /* 0x000000060a007388 */ /* 0x0041e80000000a00 */
[----:B-1-3--:R0:W-:Y:S04]  /*0200*/  STS.64 [R10+0x1f40], R8 ;  /* 0x001f40080a007388 */ /* 0x00a1e80000000a00 */
.L_x_6:
[----:B0-2---:R-:W-:-:S04]  /*0210*/  IADD3 R6, P1, PT, R2, UR4, RZ ;  /* 0x0000000402067c10 */ /* 0x005fc8000ff3e0ff */
[----:B------:R-:W-:-:S05]  /*0220*/  IADD3.X R7, PT, PT, R3, UR5, RZ, P1, !PT ;  /* 0x0000000503077c10 */ /* 0x000fca0008ffe4ff */
[----:B------:R-:W2:Y:S01]  /*0230*/  LDG.E.64 R14, desc[UR8][R6.64+0x27100] ;  /* 0x02710008060e7981 */ /* 0x000ea2000c1e1b00 */
[----:B------:R-:W-:Y:S01]  /*0240*/  VIADD R9, R13, 0xffffd8f0 ;  /* 0xffffd8f00d097836 */ /* 0x000fe20000000000 */
[----:B------:R-:W-:Y:S01]  /*0250*/  UISETP.NE.AND UP0, UPT, UR7, UR6, UPT ;  /* 0x000000060700728c */ /* 0x000fe2000bf05270 */
[----:B------:R-:W-:Y:S02]  /*0260*/  BSSY.RECONVERGENT B0, `(.L_x_0) ;  /* 0x0000010000007945 */ /* 0x000fe40003800200 */
[----:B------:R-:W-:Y:S01]  /*0270*/  IMAD.WIDE R8, R9, 0x8, R4 ;  /* 0x0000000809087825 */ /* 0x000fe200078e0204 */
[----:B--2---:R0:W-:Y:S01]  /*0280*/  STS.64 [R10+0x3e80], R14 ;  /* 0x003e800e0a007388 */ /* 0x0041e20000000a00 */
[----:B------:R-:W-:Y:S06]  /*0290*/  BAR.SYNC.DEFER_BLOCKING 0x0 ;  /* 0x0000000000007b1d */ /* 0x000fec0000010000 */
[----:B------:R-:W-:Y:S05]  /*02a0*/  @!P0 BRA `(.L_x_1) ;  /* 0x00000000002c8947 */ /* 0x000fea0003800000 */
[----:B------:R-:W1:Y:S04]  /*02b0*/  LDS.64 R22, [R10+0x1f48] ;  /* 0x001f48000a167984 */ /* 0x000e680000000a00 */
[----:B------:R-:W2:Y:S04]  /*02c0*/  LDS.64 R20, [R10+0x1f40] ;  /* 0x001f40000a147984 */ /* 0x000ea80000000a00 */
[----:B------:R-:W3:Y:S04]  /*02d0*/  LDS.64 R18, [R10+0x1f38] ;  /* 0x001f38000a127984 */ /* 0x000ee80000000a00 */
[----:B------:R-:W4:Y:S04]  /*02e0*/  LDS.64 R16, [R10] ;  /* 0x000000000a107984 */ /* 0x000f280000000a00 */
[----:B0-----:R-:W0:Y:S01]  /*02f0*/  LDS.64 R14, [R10+0x3e80] ;  /* 0x003e80000a0e7984 */ /* 0x001e220000000a00 */
[----:B-1----:R-:W-:-:S08]  /*0300*/  DMUL R22, R22, 0.125 ;  /* 0x3fc0000016167828 */ /* 0x002fd00000000000 */
[----:B--2---:R-:W-:-:S08]  /*0310*/  DFMA R20, R20, 0.5, R22 ;  /* 0x3fe000001414782b */ /* 0x004fd00000000016 */
[----:B---3--:R-:W-:-:S08]  /*0320*/  DFMA R18, R18, 0.125, R20 ;  /* 0x3fc000001212782b */ /* 0x008fd00000000014 */
[----:B----4-:R-:W-:-:S08]  /*0330*/  DFMA R16, R16, 0.125, R18 ;  /* 0x3fc000001010782b */ /* 0x010fd00000000012 */
[----:B0-----:R-:W-:-:S07]  /*0340*/  DFMA R14, R14, 0.125, R16 ;  /* 0x3fc000000e0e782b */ /* 0x001fce0000000010 */
[----:B------:R1:W-:Y:S04]  /*0350*/  STG.E.64 desc[UR8][R8.64], R14 ;  /* 0x0000000e08007986 */ /* 0x0003e8000c101b08 */
.L_x_1:
[----:B------:R-:W-:Y:S05]  /*0360*/  BSYNC.RECONVERGENT B0 ;  /* 0x0000000000007941 */ /* 0x000fea0003800200 */
.L_x_0:
[----:B------:R-:W-:Y:S05]  /*0370*/  BRA.U UP0, `(.L_x_2) ;  /* 0x0000000100787547 */ /* 0x000fea000b800000 */
[----:B------:R-:W-:-:S13]  /*0380*/  ISETP.GE.U32.AND P1, PT, R0, UR7, PT ;  /* 0x0000000700007c0c */ /* 0x000fda000bf26070 */
[----:B------:R-:W2:Y:S01]  /*0390*/  @!P1 LDC.64 R16, c[0x0][0x380] ;  /* 0x0000e000ff109b82 */ /* 0x000ea20000000a00 */
[C---:B01----:R-:W-:Y:S01]  /*03a0*/  @!P1 IADD3 R15, PT, PT, R12.reuse, -0x4e20, RZ ;  /* 0xffffb1e00c0f9810 */ /* 0x043fe20007ffe0ff */
[C---:B------:R-:W-:Y:S02]  /*03b0*/  @!P1 VIADD R27, R12.reuse, 0xffffd8f0 ;  /* 0xffffd8f00c1b9836 */ /* 0x040fe40000000000 */
[----:B------:R-:W-:Y:S02]  /*03c0*/  @!P1 VIADD R19, R12, 0xffff8ad0 ;  /* 0xffff8ad00c139836 */ /* 0x000fe40000000000 */
[----:B--2---:R-:W-:-:S04]  /*03d0*/  @!P1 IMAD.WIDE.U32 R26, R27, 0x8, R16 ;  /* 0x000000081b1a9825 */ /* 0x004fc800078e0010 */
[--C-:B------:R-:W-:Y:S02]  /*03e0*/  @!P1 IMAD.WIDE.U32 R18, R19, 0x8, R16.reuse ;  /* 0x0000000813129825 */ /* 0x100fe400078e0010 */
[----:B------:R-:W2:Y:S02]  /*03f0*/  @!P1 LDG.E.64 R26, desc[UR8][R26.64] ;  /* 0x000000081a1a9981 */ /* 0x000ea4000c1e1b00 */
[----:B------:R-:W-:Y:S02]  /*0400*/  @!P1 IMAD.WIDE.U32 R14, R15, 0x8, R16 ;  /* 0x000000080f0e9825 */ /* 0x000fe400078e0010 */
[----:B------:R-:W3:Y:S04]  /*0410*/  @!P1 LDG.E.64 R22, desc[UR8][R18.64] ;  /* 0x0000000812169981 */ /* 0x000ee8000c1e1b00 */
[----:B------:R-:W4:Y:S01]  /*0420*/  @!P1 LDG.E.64 R24, desc[UR8][R14.64] ;  /* 0x000000080e189981 */ /* 0x000f22000c1e1b00 */
[----:B------:R-:W-:-:S04]  /*0430*/  LOP3.LUT R16, R0, 0x8, RZ, 0xfc, !PT ;  /* 0x0000000800107812 */ /* 0x000fc800078efcff */
[----:B------:R-:W-:Y:S01]  /*0440*/  ISETP.EQ.OR P2, PT, R16, 0x8, P1 ;  /* 0x000000081000780c */ /* 0x000fe20000f42670 */
[----:B--2---:R-:W-:Y:S04]  /*0450*/  @!P1 STS.64 [R11+0x90], R26 ;  /* 0x0000901a0b009388 */ /* 0x004fe80000000a00 */
[----:B---3--:R-:W-:Y:S04]  /*0460*/  @!P1 STS.64 [R11], R22 ;  /* 0x000000160b009388 */ /* 0x008fe80000000a00 */
[----:B----4-:R-:W-:Y:S01]  /*0470*/  @!P1 STS.64 [R11+0x48], R24 ;  /* 0x000048180b009388 */ /* 0x010fe20000000a00 */
[----:B------:R-:W-:Y:S06]  /*0480*/  BAR.SYNC.DEFER_BLOCKING 0x0 ;  /* 0x0000000000007b1d */ /* 0x000fec0000010000 */
[----:B------:R-:W0:Y:S04]  /*0490*/  @!P2 LDS.64 R28, [R11+0x50] ;  /* 0x000050000b1ca984 */ /* 0x000e280000000a00 */
[----:B------:R-:W1:Y:S04]  /*04a0*/  @!P2 LDS.64 R20, [R11+0x48] ;  /* 0x000048000b14a984 */ /* 0x000e680000000a00 */
[----:B------:R-:W2:Y:S04]  /*04b0*/  @!P2 LDS.64 R18, [R11+0x40] ;  /* 0x000040000b12a984 */ /* 0x000ea80000000a00 */
[----:B------:R-:W3:Y:S04]  /*04c0*/  @!P2 LDS.64 R16, [R11] ;  /* 0x000000000b10a984 */ /* 0x000ee80000000a00 */
[----:B------:R-:W4:Y:S01]  /*04d0*/  @!P2 LDS.64 R14, [R11+0x90] ;  /* 0x000090000b0ea984 */ /* 0x000f220000000a00 */
[----:B0-----:R-:W-:-:S08]  /*04e0*/  @!P2 DMUL R28, R28, 0.125 ;  /* 0x3fc000001c1ca828 */ /* 0x001fd00000000000 */
[----:B-1----:R-:W-:-:S08]  /*04f0*/  @!P2 DFMA R20, R20, 0.5, R28 ;  /* 0x3fe000001414a82b */ /* 0x002fd0000000001c */
[----:B--2---:R-:W-:-:S08]  /*0500*/  @!P2 DFMA R18, R18, 0.125, R20 ;  /* 0x3fc000001212a82b */ /* 0x004fd00000000014 */
[----:B---3--:R-:W-:Y:S01]  /*0510*/  @!P2 DFMA R16, R16, 0.125, R18 ;  /* 0x3fc000001010a82b */ /* 0x008fe20000000012 */
[----:B------:R-:W-:-:S07]  /*0520*/  @!P2 VIADD R19, R12, 0xffffb1e0 ;  /* 0xffffb1e00c13a836 */ /* 0x000fce0000000000 */
[----:B----4-:R-:W-:Y:S01]  /*0530*/  @!P2 DFMA R14, R14, 0.125, R16 ;  /* 0x3fc000000e0ea82b */ /* 0x010fe20000000010 */
[----:B------:R-:W-:-:S06]  /*0540*/  @!P2 IMAD.WIDE R16, R19, 0x8, R4 ;  /* 0x000000081310a825 */ /* 0x000fcc00078e0204 */
[----:B------:R2:W-:Y:S04]  /*0550*/  @!P2 STG.E.64 desc[UR8][R16.64], R14 ;  /* 0x0000000e1000a986 */ /* 0x0005e8000c101b08 */
.L_x_2:
[----:B------:R-:W3:Y:S01]  /*0560*/  LDG.E.64 R6, desc[UR8][R6.64+0x3a980] ;  /* 0x03a9800806067981 */ /* 0x000ee2000c1e1b00 */
[----:B------:R-:W-:Y:S03]  /*0570*/  BSSY.RECONVERGENT B0, `(.L_x_3) ;  /* 0x0000013000007945 */ /* 0x000fe60003800200 */
[----:B012---:R-:W0:Y:S04]  /*0580*/  LDS.64 R14, [R10+0x1f40] ;  /* 0x001f40000a0e7984 */ /* 0x007e280000000a00 */
[----:B------:R-:W1:Y:S04]  /*0590*/  LDS.64 R16, [R10+0x3e80] ;  /* 0x003e80000a107984 */ /* 0x000e680000000a00 */
[----:B0-----:R0:W-:Y:S04]  /*05a0*/  STS.64 [R10], R14 ;  /* 0x0000000e0a007388 */ /* 0x0011e80000000a00 */
[----:B-1----:R0:W-:Y:S04]  /*05b0*/  STS.64 [R10+0x1f40], R16 ;  /* 0x001f40100a007388 */ /* 0x0021e80000000a00 */
[----:B---3--:R0:W-:Y:S01]  /*05c0*/  STS.64 [R10+0x3e80], R6 ;  /* 0x003e80060a007388 */ /* 0x0081e20000000a00 */
[----:B------:R-:W-:Y:S06]  /*05d0*/  BAR.SYNC.DEFER_BLOCKING 0x0 ;  /* 0x0000000000007b1d */ /* 0x000fec0000010000 */
[----:B------:R-:W-:Y:S05]  /*05e0*/  @!P0 BRA `(.L_x_4) ;  /* 0x00000000002c8947 */ /* 0x000fea0003800000 */
[----:B------:R-:W1:Y:S04]  /*05f0*/  LDS.64 R20, [R10+0x1f48] ;  /* 0x001f48000a147984 */ /* 0x000e680000000a00 */
[----:B------:R-:W2:Y:S04]  /*0600*/  LDS.64 R18, [R10+0x1f40] ;  /* 0x001f40000a127984 */ /* 0x000ea80000000a00 */
[----:B0-----:R-:W0:Y:S04]  /*0610*/  LDS.64 R16, [R10+0x1f38] ;  /* 0x001f38000a107984 */ /* 0x001e280000000a00 */
[----:B------:R-:W3:Y:S04]  /*0620*/  LDS.64 R14, [R10] ;  /* 0x000000000a0e7984 */ /* 0x000ee80000000a00 */
[----:B------:R-:W4:Y:S01]  /*0630*/  LDS.64 R6, [R10+0x3e80] ;  /* 0x003e80000a067984 */ /* 0x000f220000000a00 */
[----:B-1----:R-:W-:-:S08]  /*0640*/  DMUL R20, R20, 0.125 ;  /* 0x3fc0000014147828 */ /* 0x002fd00000000000 */
[----:B--2---:R-:W-:-:S08]  /*0650*/  DFMA R18, R18, 0.5, R20 ;  /* 0x3fe000001212782b */ /* 0x004fd00000000014 */
[----:B0-----:R-:W-:-:S08]  /*0660*/  DFMA R16, R16, 0.125, R18 ;  /* 0x3fc000001010782b */ /* 0x001fd00000000012 */
[----:B---3--:R-:W-:-:S08]  /*0670*/  DFMA R14, R14, 0.125, R16 ;  /* 0x3fc000000e0e782b */ /* 0x008fd00000000010 */
[----:B----4-:R-:W-:-:S07]  /*0680*/  DFMA R6, R6, 0.125, R14 ;  /* 0x3fc000000606782b */ /* 0x010fce000000000e */
[----:B------:R1:W-:Y:S04]  /*0690*/  STG.E.64 desc[UR8][R8.64+0x13880], R6 ;  /* 0x0138800608007986 */ /* 0x0003e8000c101b08 */
.L_x_4:
[----:B------:R-:W-:Y:S05]  /*06a0*/  BSYNC.RECONVERGENT B0 ;  /* 0x0000000000007941 */ /* 0x000fea0003800200 */
.L_x_3:
[----:B------:R-:W-:Y:S05]  /*06b0*/  BRA.U UP0, `(.L_x_5) ;  /* 0x0000000100747547 */ /* 0x000fea000b800000 */
[----:B------:R-:W-:-:S13]  /*06c0*/  ISETP.GE.U32.AND P1, PT, R0, UR7, PT ;  /* 0x0000000700007c0c */ /* 0x000fda000bf26070 */
[----:B01----:R-:W0:Y:S01]  /*06d0*/  @!P1 LDC.64 R6, c[0x0][0x380] ;  /* 0x0000e000ff069b82 */ /* 0x003e220000000a00 */
[C---:B------:R-:W-:Y:S01]  /*06e0*/  @!P1 IADD3 R15, PT, PT, R12.reuse, -0x4e20, RZ ;  /* 0xffffb1e00c0f9810 */ /* 0x040fe20007ffe0ff */
[----:B------:R-:W-:-:S04]  /*06f0*/  @!P1 VIADD R17, R12, 0xffffd8f0 ;  /* 0xffffd8f00c119836 */ /* 0x000fc80000000000 */
[----:B0-----:R-:W-:-:S04]  /*0700*/  @!P1 IMAD.WIDE.U32 R14, R15, 0x8, R6 ;  /* 0x000000080f0e9825 */ /* 0x001fc800078e0006 */
[--C-:B------:R-:W-:Y:S02]  /*0710*/  @!P1 IMAD.WIDE.U32 R16, R17, 0x8, R6.reuse ;  /* 0x0000000811109825 */ /* 0x100fe400078e0006 */
[----:B------:R-:W2:Y:S02]  /*0720*/  @!P1 LDG.E.64 R14, desc[UR8][R14.64] ;  /* 0x000000080e0e9981 */ /* 0x000ea4000c1e1b00 */
[----:B------:R-:W-:Y:S02]  /*0730*/  @!P1 IMAD.WIDE.U32 R6, R12, 0x8, R6 ;  /* 0x000000080c069825 */ /* 0x000fe400078e0006 */
[----:B------:R-:W3:Y:S04]  /*0740*/  @!P1 LDG.E.64 R16, desc[UR8][R16.64] ;  /* 0x0000000810109981 */ /* 0x000ee8000c1e1b00 */
[----:B------:R-:W4:Y:S01]  /*0750*/  @!P1 LDG.E.64 R18, desc[UR8][R6.64] ;  /* 0x0000000806129981 */ /* 0x000f22000c1e1b00 */
[----:B------:R-:W-:-:S04]  /*0760*/  LOP3.LUT R8, R0, 0x8, RZ, 0xfc, !PT ;  /* 0x0000000800087812 */ /* 0x000fc800078efcff */
[----:B------:R-:W-:Y:S01]  /*0770*/  ISETP.EQ.OR P2, PT, R8, 0x8, P1 ;  /* 0x000000080800780c */ /* 0x000fe20000f42670 */
[----:B--2---:R-:W-:Y:S04]  /*0780*/  @!P1 STS.64 [R11], R14 ;  /* 0x0000000e0b009388 */ /* 0x004fe80000000a00 */
[----:B---3--:R-:W-:Y:S04]  /*0790*/  @!P1 STS.64 [R11+0x48], R16 ;  /* 0x000048100b009388 */ /* 0x008fe80000000a00 */
        /* <DEDUP_REMOVED lines=9> */
[----:B--2---:R-:W-:Y:S01]  /*0830*/  @!P2 DFMA R20, R24, 0.125, R20 ;  /* 0x3fc000001814a82b */ /* 0x004fe20000000014 */
[----:B------:R-:W-:-:S07]  /*0840*/  @!P2 IADD3 R15, PT, PT, R12, -0x2710, RZ ;  /* 0xffffd8f00c0fa810 */ /* 0x000fce0007ffe0ff */
[----:B---3--:R-:W-:-:S08]  /*0850*/  @!P2 DFMA R8, R8, 0.125, R20 ;  /* 0x3fc000000808a82b */ /* 0x008fd00000000014 */
[----:B----4-:R-:W-:Y:S01]  /*0860*/  @!P2 DFMA R6, R6, 0.125, R8 ;  /* 0x3fc000000606a82b */ /* 0x010fe20000000008 */
[----:B------:R-:W-:-:S06]  /*0870*/  @!P2 IMAD.WIDE R8, R15, 0x8, R4 ;  /* 0x000000080f08a825 */ /* 0x000fcc00078e0204 */
[----:B------:R2:W-:Y:S04]  /*0880*/  @!P2 STG.E.64 desc[UR8][R8.64], R6 ;  /* 0x000000060800a986 */ /* 0x0005e8000c101b08 */
.L_x_5:
[----:B012---:R-:W0:Y:S01]  /*0890*/  LDS.64 R6, [R10+0x1f40] ;  /* 0x001f40000a067984 */ /* 0x007e220000000a00 */
[----:B------:R-:W-:Y:S01]  /*08a0*/  UIADD3 UR4, UP0, UPT, UR4, 0x27100, URZ ;  /* 0x0002710004047890 */ /* 0x000fe2000ff1e0ff */
[----:B------:R-:W-:Y:S01]  /*08b0*/  VIADD R12, R12, 0x4e20 ;  /* 0x00004e200c0c7836 */ /* 0x000fe20000000000 */
[----:B------:R-:W-:Y:S01]  /*08c0*/  IADD3 R13, PT, PT, R13, 0x4e20, RZ ;  /* 0x00004e200d0d7810 */ /* 0x000fe20007ffe0ff */
[----:B------:R-:W1:Y:S01]  /*08d0*/  LDS.64 R8, [R10+0x3e80] ;  /* 0x003e80000a087984 */ /* 0x000e620000000a00 */
[----:B------:R-:W-:Y:S02]  /*08e0*/  UIADD3.X UR5, UPT, UPT, URZ, UR5, URZ, UP0, !UPT ;  /* 0x00000005ff057290 */ /* 0x000fe400087fe4ff */
[----:B------:R-:W-:-:S04]  /*08f0*/  UISETP.NE.U32.AND UP0, UPT, UR4, 0x2fac9700, UPT ;  /* 0x2fac97000400788c */ /* 0x000fc8000bf05070 */
[----:B------:R-:W-:Y:S01]  /*0900*/  UISETP.NE.AND.EX UP0, UPT, UR5, URZ, UPT, UP0 ;  /* 0x000000ff0500728c */ /* 0x000fe2000bf05300 */
[----:B0-----:R2:W-:Y:S04]  /*0910*/  STS.64 [R10], R6 ;  /* 0x000000060a007388 */ /* 0x0015e80000000a00 */
[----:B-1----:R2:W-:Y:S04]  /*0920*/  STS.64 [R10+0x1f40], R8 ;  /* 0x001f40080a007388 */ /* 0x0025e80000000a00 */
[----:B------:R-:W-:Y:S05]  /*0930*/  BRA.U UP0, `(.L_x_6) ;  /* 0xfffffff900347547 */ /* 0x000fea000b83ffff */
[----:B------:R-:W-:Y:S05]  /*0940*/  EXIT ;  /* 0x000000000000794d */ /* 0x000fea0003800000 */
.L_x_7:
[----:B------:R-:W-:-:S00]  /*0950*/  BRA `(.L_x_7) ;  /* 0xfffffffc00fc7947 */ /* 0x000fc0000383ffff */
[----:B------:R-:W-:-:S00]  /*0960*/  NOP ;  /* 0x0000000000007918 */ /* 0x000fc00000000000 */
        /* <DEDUP_REMOVED lines=9> */
.L_x_8:


//--------------------- .nv.shared._Z9fd_kernelPdS_ --------------------------
	.section	.nv.shared._Z9fd_kernelPdS_,"aw",@nobits
	.sectionflags	@""
	.align	8
.nv.shared._Z9fd_kernelPdS_:
	.zero		25240


//--------------------- .nv.shared.reserved.0     --------------------------
	.section	.nv.shared.reserved.0,"aw",@nobits
	.weak		__nv_reservedSMEM_offset_0_alias
	.size		__nv_reservedSMEM_offset_0_alias, 0, 64
	.other		__nv_reservedSMEM_offset_0_alias,@"STO_CUDA_RESERVED_SHARED STV_DEFAULT"
__nv_reservedSMEM_offset_0_alias:
	.zero		0
	.zero		64


//--------------------- .nv.constant0._Z9fd_kernelPdS_ --------------------------
	.section	.nv.constant0._Z9fd_kernelPdS_,"a",@progbits
	.sectionflags	@""
	.align	4
.nv.constant0._Z9fd_kernelPdS_:
	.zero		912


//--------------------- SYMBOLS --------------------------

	.type		.nv.reservedSmem.offset0,@object
	.size		.nv.reservedSmem.offset0,0x4
	.type		.nv.reservedSmem.cap,@object
	.size		.nv.reservedSmem.cap,0x4
